//
// Generated by NVIDIA NVVM Compiler
//
// Compiler Build ID: CL-36424714
// Cuda compilation tools, release 13.0, V13.0.88
// Based on NVVM 20.0.0
//

.version 9.0
.target sm_100
.address_size 64

	// .globl	vec_add

.visible .entry vec_add(
	.param .u64 .ptr .align 1 vec_add_param_0,
	.param .u64 .ptr .align 1 vec_add_param_1,
	.param .u64 .ptr .align 1 vec_add_param_2,
	.param .u32 vec_add_param_3
)
{
	.reg .pred 	%p<2>;
	.reg .b32 	%r<6>;
	.reg .b32 	%f<4>;
	.reg .b64 	%rd<11>;

	ld.param.u64 	%rd1, [vec_add_param_0];
	ld.param.u64 	%rd2, [vec_add_param_1];
	ld.param.u64 	%rd3, [vec_add_param_2];
	ld.param.u32 	%r2, [vec_add_param_3];
	mov.u32 	%r3, %ctaid.x;
	mov.u32 	%r4, %ntid.x;
	mov.u32 	%r5, %tid.x;
	mad.lo.s32 	%r1, %r3, %r4, %r5;
	setp.ge.s32 	%p1, %r1, %r2;
	@%p1 bra 	$L__BB0_2;
	cvta.to.global.u64 	%rd4, %rd1;
	cvta.to.global.u64 	%rd5, %rd2;
	cvta.to.global.u64 	%rd6, %rd3;
	mul.wide.s32 	%rd7, %r1, 4;
	add.s64 	%rd8, %rd4, %rd7;
	ld.global.nc.f32 	%f1, [%rd8];
	add.s64 	%rd9, %rd5, %rd7;
	ld.global.nc.f32 	%f2, [%rd9];
	add.f32 	%f3, %f1, %f2;
	add.s64 	%rd10, %rd6, %rd7;
	st.global.f32 	[%rd10], %f3;
$L__BB0_2:
	ret;

}


// ===== COMPILED SASS (sm_100) =====

	.target	sm_100

	.elftype	@"ET_EXEC"


//--------------------- .note.nv.tkinfo           --------------------------
	.section	.note.nv.tkinfo,"",@"SHT_NOTE"
	.sectionflags	@"SHF_NOTE_NV_TKINFO"
	.tkinfo
        /*0018*/ 	.word	0x00000002
        /*0030*/ 	.string	""
        /*0030*/ 	.string	"ptxas"
        /*0030*/ 	.string	"Cuda compilation tools, release 13.0, V13.0.88"
        /*0030*/ 	.string	"Build cuda_13.0.r13.0/compiler.36424714_0"
        /*0030*/ 	.string	"-arch sm_100 -m 64 "



//--------------------- .note.nv.cuinfo           --------------------------
	.section	.note.nv.cuinfo,"",@"SHT_NOTE"
	.sectionflags	@"SHF_NOTE_NV_CUINFO"
        /*0018*/ 	.short	0x0002
        /*001a*/ 	.short	0x0064
        /*001c*/ 	.short	0x0082
	.zero		2


//--------------------- .nv.info                  --------------------------
	.section	.nv.info,"",@"SHT_CUDA_INFO"
	.align	4


	//----- nvinfo : EIATTR_REGCOUNT
	.align		4
        /*0000*/ 	.byte	0x04, 0x2f
        /*0002*/ 	.short	(.L_1 - .L_0)
	.align		4
.L_0:
        /*0004*/ 	.word	index@(vec_add)
        /*0008*/ 	.word	0x0000000c


	//----- nvinfo : EIATTR_FRAME_SIZE
	.align		4
.L_1:
        /*000c*/ 	.byte	0x04, 0x11
        /*000e*/ 	.short	(.L_3 - .L_2)
	.align		4
.L_2:
        /*0010*/ 	.word	index@(vec_add)
        /*0014*/ 	.word	0x00000000


	//----- nvinfo : EIATTR_MIN_STACK_SIZE
	.align		4
.L_3:
        /*0018*/ 	.byte	0x04, 0x12
        /*001a*/ 	.short	(.L_5 - .L_4)
	.align		4
.L_4:
        /*001c*/ 	.word	index@(vec_add)
        /*0020*/ 	.word	0x00000000
.L_5:


//--------------------- .nv.compat                --------------------------
	.section	.nv.compat,"",@"SHT_CUDA_COMPAT_INFO"
	.align	4
        /*0000*/ 	.byte	0x02, 0x09, 0x00, 0x00, 0x02, 0x02, 0x01, 0x00, 0x02, 0x05, 0x05, 0x00, 0x03, 0x07, 0x01, 0x01
        /*0010*/ 	.byte	0x02, 0x03, 0x00, 0x00, 0x02, 0x06, 0x01, 0x00, 0x04, 0x0b, 0x08, 0x00, 0x09, 0x00, 0x00, 0x00
        /*0020*/ 	.byte	0x00, 0x00, 0x00, 0x00


//--------------------- .nv.info.vec_add          --------------------------
	.section	.nv.info.vec_add,"",@"SHT_CUDA_INFO"
	.sectionflags	@""
	.align	4


	//----- nvinfo : EIATTR_CUDA_API_VERSION
	.align		4
        /*0000*/ 	.byte	0x04, 0x37
        /*0002*/ 	.short	(.L_7 - .L_6)
.L_6:
        /*0004*/ 	.word	0x00000082


	//----- nvinfo : EIATTR_KPARAM_INFO
	.align		4
.L_7:
        /*0008*/ 	.byte	0x04, 0x17
        /*000a*/ 	.short	(.L_9 - .L_8)
.L_8:
        /*000c*/ 	.word	0x00000000
        /*0010*/ 	.short	0x0003
        /*0012*/ 	.short	0x0018
        /*0014*/ 	.byte	0x00, 0xf0, 0x11, 0x00


	//----- nvinfo : EIATTR_KPARAM_INFO
	.align		4
.L_9:
        /*0018*/ 	.byte	0x04, 0x17
        /*001a*/ 	.short	(.L_11 - .L_10)
.L_10:
        /*001c*/ 	.word	0x00000000
        /*0020*/ 	.short	0x0002
        /*0022*/ 	.short	0x0010
        /*0024*/ 	.byte	0x00, 0xf5, 0x21, 0x00


	//----- nvinfo : EIATTR_KPARAM_INFO
	.align		4
.L_11:
        /*0028*/ 	.byte	0x04, 0x17
        /*002a*/ 	.short	(.L_13 - .L_12)
.L_12:
        /*002c*/ 	.word	0x00000000
        /*0030*/ 	.short	0x0001
        /*0032*/ 	.short	0x0008
        /*0034*/ 	.byte	0x00, 0xf5, 0x21, 0x00


	//----- nvinfo : EIATTR_KPARAM_INFO
	.align		4
.L_13:
        /*0038*/ 	.byte	0x04, 0x17
        /*003a*/ 	.short	(.L_15 - .L_14)
.L_14:
        /*003c*/ 	.word	0x00000000
        /*0040*/ 	.short	0x0000
        /*0042*/ 	.short	0x0000
        /*0044*/ 	.byte	0x00, 0xf5, 0x21, 0x00


	//----- nvinfo : EIATTR_SPARSE_MMA_MASK
	.align		4
.L_15:
        /*0048*/ 	.byte	0x03, 0x50
        /*004a*/ 	.short	0x0000


	//----- nvinfo : EIATTR_MAXREG_COUNT
	.align		4
        /*004c*/ 	.byte	0x03, 0x1b
        /*004e*/ 	.short	0x00ff


	//----- nvinfo : EIATTR_MERCURY_ISA_VERSION
	.align		4
        /*0050*/ 	.byte	0x03, 0x5f
        /*0052*/ 	.short	0x0101


	//----- nvinfo : EIATTR_VRC_CTA_INIT_COUNT
	.align		4
        /*0054*/ 	.byte	0x02, 0x4a
	.zero		1
	.zero		1


	//----- nvinfo : EIATTR_EXIT_INSTR_OFFSETS
	.align		4
        /*0058*/ 	.byte	0x04, 0x1c
        /*005a*/ 	.short	(.L_17 - .L_16)


	//   ....[0]....
.L_16:
        /*005c*/ 	.word	0x00000070


	//   ....[1]....
        /*0060*/ 	.word	0x00000130


	//----- nvinfo : EIATTR_CBANK_PARAM_SIZE
	.align		4
.L_17:
        /*0064*/ 	.byte	0x03, 0x19
        /*0066*/ 	.short	0x001c


	//----- nvinfo : EIATTR_PARAM_CBANK
	.align		4
        /*0068*/ 	.byte	0x04, 0x0a
        /*006a*/ 	.short	(.L_19 - .L_18)
	.align		4
.L_18:
        /*006c*/ 	.word	index@(.nv.constant0.vec_add)
        /*0070*/ 	.short	0x0380
        /*0072*/ 	.short	0x001c


	//----- nvinfo : EIATTR_SW_WAR
	.align		4
.L_19:
        /*0074*/ 	.byte	0x04, 0x36
        /*0076*/ 	.short	(.L_21 - .L_20)
.L_20:
        /*0078*/ 	.word	0x00000008
.L_21:


//--------------------- .nv.callgraph             --------------------------
	.section	.nv.callgraph,"",@"SHT_CUDA_CALLGRAPH"
	.align	4
	.sectionentsize	8
	.align		4
        /*0000*/ 	.word	0x00000000
	.align		4
        /*0004*/ 	.word	0xffffffff
	.align		4
        /*0008*/ 	.word	0x00000000
	.align		4
        /*000c*/ 	.word	0xfffffffe
	.align		4
        /*0010*/ 	.word	0x00000000
	.align		4
        /*0014*/ 	.word	0xfffffffd
	.align		4
        /*0018*/ 	.word	0x00000000
	.align		4
        /*001c*/ 	.word	0xfffffffc


//--------------------- .text.vec_add             --------------------------
	.section	.text.vec_add,"ax",@progbits
	.align	128
        .global         vec_add
        .type           vec_add,@function
        .size           vec_add,(.L_x_1 - vec_add)
        .other          vec_add,@"STO_CUDA_ENTRY STV_DEFAULT"
vec_add:
.text.vec_add:
[----:B------:R-:W-:Y:S01]  /*0000*/  LDC R1, c[0x0][0x37c] ;  /* 0x0000df00ff017b82 */ /* 0x000fe20000000800 */
[----:B------:R-:W0:Y:S07]  /*0010*/  S2R R0, SR_TID.X ;  /* 0x0000000000007919 */ /* 0x000e2e0000002100 */
[----:B------:R-:W0:Y:S01]  /*0020*/  S2UR UR4, SR_CTAID.X ;  /* 0x00000000000479c3 */ /* 0x000e220000002500 */
[----:B------:R-:W1:Y:S07]  /*0030*/  LDCU UR5, c[0x0][0x398] ;  /* 0x00007300ff0577ac */ /* 0x000e6e0008000800 */
[----:B------:R-:W0:Y:S02]  /*0040*/  LDC R9, c[0x0][0x360] ;  /* 0x0000d800ff097b82 */ /* 0x000e240000000800 */
[----:B0-----:R-:W-:-:S05]  /*0050*/  IMAD R9, R9, UR4, R0 ;  /* 0x0000000409097c24 */ /* 0x001fca000f8e0200 */
[----:B-1----:R-:W-:-:S13]  /*0060*/  ISETP.GE.AND P0, PT, R9, UR5, PT ;  /* 0x0000000509007c0c */ /* 0x002fda000bf06270 */
[----:B------:R-:W-:Y:S05]  /*0070*/  @P0 EXIT ;  /* 0x000000000000094d */ /* 0x000fea0003800000 */
[----:B------:R-:W0:Y:S01]  /*0080*/  LDC.64 R2, c[0x0][0x380] ;  /* 0x0000e000ff027b82 */ /* 0x000e220000000a00 */
[----:B------:R-:W1:Y:S07]  /*0090*/  LDCU.64 UR4, c[0x0][0x358] ;  /* 0x00006b00ff0477ac */ /* 0x000e6e0008000a00 */
[----:B------:R-:W2:Y:S08]  /*00a0*/  LDC.64 R4, c[0x0][0x388] ;  /* 0x0000e200ff047b82 */ /* 0x000eb00000000a00 */
[----:B------:R-:W3:Y:S01]  /*00b0*/  LDC.64 R6, c[0x0][0x390] ;  /* 0x0000e400ff067b82 */ /* 0x000ee20000000a00 */
[----:B0-----:R-:W-:-:S06]  /*00c0*/  IMAD.WIDE R2, R9, 0x4, R2 ;  /* 0x0000000409027825 */ /* 0x001fcc00078e0202 */
[----:B-1----:R-:W4:Y:S01]  /*00d0*/  LDG.E.CONSTANT R2, desc[UR4][R2.64] ;  /* 0x0000000402027981 */ /* 0x002f22000c1e9900 */
[----:B--2---:R-:W-:-:S06]  /*00e0*/  IMAD.WIDE R4, R9, 0x4, R4 ;  /* 0x0000000409047825 */ /* 0x004fcc00078e0204 */
[----:B------:R-:W4:Y:S01]  /*00f0*/  LDG.E.CONSTANT R5, desc[UR4][R4.64] ;  /* 0x0000000404057981 */ /* 0x000f22000c1e9900 */
[----:B---3--:R-:W-:-:S04]  /*0100*/  IMAD.WIDE R6, R9, 0x4, R6 ;  /* 0x0000000409067825 */ /* 0x008fc800078e0206 */
[----:B----4-:R-:W-:-:S05]  /*0110*/  FADD R9, R2, R5 ;  /* 0x0000000502097221 */ /* 0x010fca0000000000 */
[----:B------:R-:W-:Y:S01]  /*0120*/  STG.E desc[UR4][R6.64], R9 ;  /* 0x0000000906007986 */ /* 0x000fe2000c101904 */
[----:B------:R-:W-:Y:S05]  /*0130*/  EXIT ;  /* 0x000000000000794d */ /* 0x000fea0003800000 */
.L_x_0:
[----:B------:R-:W-:-:S00]  /*0140*/  BRA `(.L_x_0) ;  /* 0xfffffffc00fc7947 */ /* 0x000fc0000383ffff */
[----:B------:R-:W-:-:S00]  /*0150*/  NOP ;  /* 0x0000000000007918 */ /* 0x000fc00000000000 */
        /* <DEDUP_REMOVED lines=10> */
.L_x_1:


//--------------------- .nv.shared.reserved.0     --------------------------
	.section	.nv.shared.reserved.0,"aw",@nobits
	.weak		__nv_reservedSMEM_offset_0_alias
	.size		__nv_reservedSMEM_offset_0_alias, 0, 64
	.other		__nv_reservedSMEM_offset_0_alias,@"STO_CUDA_RESERVED_SHARED STV_DEFAULT"
__nv_reservedSMEM_offset_0_alias:
	.zero		0
	.zero		64


//--------------------- .nv.constant0.vec_add     --------------------------
	.section	.nv.constant0.vec_add,"a",@progbits
	.sectionflags	@""
	.align	4
.nv.constant0.vec_add:
	.zero		924


//--------------------- SYMBOLS --------------------------

	.type		.nv.reservedSmem.offset0,@object
	.size		.nv.reservedSmem.offset0,0x4
